//
// Generated by NVIDIA NVVM Compiler
//
// Compiler Build ID: CL-36424714
// Cuda compilation tools, release 13.0, V13.0.88
// Based on NVVM 20.0.0
//

.version 9.0
.target sm_100
.address_size 64

	// .globl	_Z8myKernelv
.extern .func  (.param .b32 func_retval0) vprintf
(
	.param .b64 vprintf_param_0,
	.param .b64 vprintf_param_1
)
;
.global .align 1 .b8 $str[29] = {72, 101, 108, 108, 111, 32, 119, 111, 114, 108, 100, 32, 102, 114, 111, 109, 32, 71, 80, 85, 32, 37, 100, 32, 37, 100, 32, 10};

.visible .entry _Z8myKernelv()
{
	.local .align 8 .b8 	__local_depot0[8];
	.reg .b64 	%SP;
	.reg .b64 	%SPL;
	.reg .b32 	%r<5>;
	.reg .b64 	%rd<5>;

	mov.u64 	%SPL, __local_depot0;
	cvta.local.u64 	%SP, %SPL;
	add.u64 	%rd1, %SP, 0;
	add.u64 	%rd2, %SPL, 0;
	mov.u32 	%r1, %tid.x;
	mov.u32 	%r2, %ctaid.x;
	st.local.v2.u32 	[%rd2], {%r1, %r2};
	mov.u64 	%rd3, $str;
	cvta.global.u64 	%rd4, %rd3;
	{ // callseq 0, 0
	.param .b64 param0;
	st.param.b64 	[param0], %rd4;
	.param .b64 param1;
	st.param.b64 	[param1], %rd1;
	.param .b32 retval0;
	call.uni (retval0), 
	vprintf, 
	(
	param0, 
	param1
	);
	ld.param.b32 	%r3, [retval0];
	} // callseq 0
	ret;

}


// ===== COMPILED SASS (sm_100) =====

	.target	sm_100

	.elftype	@"ET_EXEC"


//--------------------- .note.nv.tkinfo           --------------------------
	.section	.note.nv.tkinfo,"",@"SHT_NOTE"
	.sectionflags	@"SHF_NOTE_NV_TKINFO"
	.tkinfo
        /*0018*/ 	.word	0x00000002
        /*0030*/ 	.string	""
        /*0030*/ 	.string	"ptxas"
        /*0030*/ 	.string	"Cuda compilation tools, release 13.0, V13.0.88"
        /*0030*/ 	.string	"Build cuda_13.0.r13.0/compiler.36424714_0"
        /*0030*/ 	.string	"-arch sm_100 -m 64 "



//--------------------- .note.nv.cuinfo           --------------------------
	.section	.note.nv.cuinfo,"",@"SHT_NOTE"
	.sectionflags	@"SHF_NOTE_NV_CUINFO"
        /*0018*/ 	.short	0x0002
        /*001a*/ 	.short	0x0064
        /*001c*/ 	.short	0x0082
	.zero		2


//--------------------- .nv.info                  --------------------------
	.section	.nv.info,"",@"SHT_CUDA_INFO"
	.align	4


	//----- nvinfo : EIATTR_REGCOUNT
	.align		4
        /*0000*/ 	.byte	0x04, 0x2f
        /*0002*/ 	.short	(.L_2 - .L_1)
	.align		4
.L_1:
        /*0004*/ 	.word	index@(_Z8myKernelv)
        /*0008*/ 	.word	0x00000018


	//----- nvinfo : EIATTR_FRAME_SIZE
	.align		4
.L_2:
        /*000c*/ 	.byte	0x04, 0x11
        /*000e*/ 	.short	(.L_4 - .L_3)
	.align		4
.L_3:
        /*0010*/ 	.word	index@(_Z8myKernelv)
        /*0014*/ 	.word	0x00000008


	//----- nvinfo : EIATTR_MIN_STACK_SIZE
	.align		4
.L_4:
        /*0018*/ 	.byte	0x04, 0x12
        /*001a*/ 	.short	(.L_6 - .L_5)
	.align		4
.L_5:
        /*001c*/ 	.word	index@(_Z8myKernelv)
        /*0020*/ 	.word	0x00000008
.L_6:


//--------------------- .nv.compat                --------------------------
	.section	.nv.compat,"",@"SHT_CUDA_COMPAT_INFO"
	.align	4
        /*0000*/ 	.byte	0x02, 0x09, 0x00, 0x00, 0x02, 0x02, 0x01, 0x00, 0x02, 0x05, 0x05, 0x00, 0x03, 0x07, 0x01, 0x01
        /*0010*/ 	.byte	0x02, 0x03, 0x00, 0x00, 0x02, 0x06, 0x01, 0x00, 0x04, 0x0b, 0x08, 0x00, 0x09, 0x00, 0x00, 0x00
        /*0020*/ 	.byte	0x00, 0x00, 0x00, 0x00


//--------------------- .nv.info._Z8myKernelv     --------------------------
	.section	.nv.info._Z8myKernelv,"",@"SHT_CUDA_INFO"
	.sectionflags	@""
	.align	4


	//----- nvinfo : EIATTR_CUDA_API_VERSION
	.align		4
        /*0000*/ 	.byte	0x04, 0x37
        /*0002*/ 	.short	(.L_8 - .L_7)
.L_7:
        /*0004*/ 	.word	0x00000082


	//----- nvinfo : EIATTR_SPARSE_MMA_MASK
	.align		4
.L_8:
        /*0008*/ 	.byte	0x03, 0x50
        /*000a*/ 	.short	0x0000


	//----- nvinfo : EIATTR_MAXREG_COUNT
	.align		4
        /*000c*/ 	.byte	0x03, 0x1b
        /*000e*/ 	.short	0x00ff


	//----- nvinfo : EIATTR_EXTERNS
	.align		4
        /*0010*/ 	.byte	0x04, 0x0f
        /*0012*/ 	.short	(.L_10 - .L_9)


	//   ....[0]....
	.align		4
.L_9:
        /*0014*/ 	.word	index@(vprintf)


	//----- nvinfo : EIATTR_MERCURY_ISA_VERSION
	.align		4
.L_10:
        /*0018*/ 	.byte	0x03, 0x5f
        /*001a*/ 	.short	0x0101


	//----- nvinfo : EIATTR_VRC_CTA_INIT_COUNT
	.align		4
        /*001c*/ 	.byte	0x02, 0x4a
	.zero		1
	.zero		1


	//----- nvinfo : EIATTR_SYSCALL_OFFSETS
	.align		4
        /*0020*/ 	.byte	0x04, 0x46
        /*0022*/ 	.short	(.L_12 - .L_11)


	//   ....[0]....
.L_11:
        /*0024*/ 	.word	0x000000f0


	//----- nvinfo : EIATTR_EXIT_INSTR_OFFSETS
	.align		4
.L_12:
        /*0028*/ 	.byte	0x04, 0x1c
        /*002a*/ 	.short	(.L_14 - .L_13)


	//   ....[0]....
.L_13:
        /*002c*/ 	.word	0x00000100


	//----- nvinfo : EIATTR_SW_WAR
	.align		4
.L_14:
        /*0030*/ 	.byte	0x04, 0x36
        /*0032*/ 	.short	(.L_16 - .L_15)
.L_15:
        /*0034*/ 	.word	0x00000008
.L_16:


//--------------------- .nv.callgraph             --------------------------
	.section	.nv.callgraph,"",@"SHT_CUDA_CALLGRAPH"
	.align	4
	.sectionentsize	8
	.align		4
        /*0000*/ 	.word	0x00000000
	.align		4
        /*0004*/ 	.word	0xffffffff
	.align		4
        /*0008*/ 	.word	index@(_Z8myKernelv)
	.align		4
        /*000c*/ 	.word	index@(vprintf)
	.align		4
        /*0010*/ 	.word	0x00000000
	.align		4
        /*0014*/ 	.word	0xfffffffe
	.align		4
        /*0018*/ 	.word	0x00000000
	.align		4
        /*001c*/ 	.word	0xfffffffd
	.align		4
        /*0020*/ 	.word	0x00000000
	.align		4
        /*0024*/ 	.word	0xfffffffc


//--------------------- .nv.constant4             --------------------------
	.section	.nv.constant4,"a",@progbits
	.align	8
	.align		8
.nv.constant4:
        /*0000*/ 	.dword	vprintf
	.align		8
        /*0008*/ 	.dword	$str


//--------------------- .text._Z8myKernelv        --------------------------
	.section	.text._Z8myKernelv,"ax",@progbits
	.align	128
        .global         _Z8myKernelv
        .type           _Z8myKernelv,@function
        .size           _Z8myKernelv,(.L_x_2 - _Z8myKernelv)
        .other          _Z8myKernelv,@"STO_CUDA_ENTRY STV_DEFAULT"
_Z8myKernelv:
.text._Z8myKernelv:
[----:B------:R-:W0:Y:S01]  /*0000*/  LDC R1, c[0x0][0x37c] ;  /* 0x0000df00ff017b82 */ /* 0x000e220000000800 */
[----:B------:R-:W1:Y:S01]  /*0010*/  S2R R8, SR_TID.X ;  /* 0x0000000000087919 */ /* 0x000e620000002100 */
[----:B0-----:R-:W-:Y:S01]  /*0020*/  VIADD R1, R1, 0xfffffff8 ;  /* 0xfffffff801017836 */ /* 0x001fe20000000000 */
[----:B------:R-:W-:Y:S01]  /*0030*/  MOV R0, 0x0 ;  /* 0x0000000000007802 */ /* 0x000fe20000000f00 */
[----:B------:R-:W0:Y:S01]  /*0040*/  LDCU UR4, c[0x0][0x2f8] ;  /* 0x00005f00ff0477ac */ /* 0x000e220008000800 */
[----:B------:R-:W1:Y:S03]  /*0050*/  S2R R9, SR_CTAID.X ;  /* 0x0000000000097919 */ /* 0x000e660000002500 */
[----:B------:R2:W3:Y:S01]  /*0060*/  LDC.64 R2, c[0x4][R0] ;  /* 0x0100000000027b82 */ /* 0x0004e20000000a00 */
[----:B------:R-:W4:Y:S01]  /*0070*/  LDCU.64 UR6, c[0x4][0x8] ;  /* 0x01000100ff0677ac */ /* 0x000f220008000a00 */
[----:B------:R-:W5:Y:S01]  /*0080*/  LDCU UR5, c[0x0][0x2fc] ;  /* 0x00005f80ff0577ac */ /* 0x000f620008000800 */
[----:B0-----:R-:W-:Y:S01]  /*0090*/  IADD3 R6, P0, PT, R1, UR4, RZ ;  /* 0x0000000401067c10 */ /* 0x001fe2000ff1e0ff */
[----:B----4-:R-:W-:Y:S01]  /*00a0*/  IMAD.U32 R4, RZ, RZ, UR6 ;  /* 0x00000006ff047e24 */ /* 0x010fe2000f8e00ff */
[----:B------:R-:W-:-:S03]  /*00b0*/  MOV R5, UR7 ;  /* 0x0000000700057c02 */ /* 0x000fc60008000f00 */
[----:B-----5:R-:W-:Y:S01]  /*00c0*/  IMAD.X R7, RZ, RZ, UR5, P0 ;  /* 0x00000005ff077e24 */ /* 0x020fe200080e06ff */
[----:B-1----:R2:W-:Y:S07]  /*00d0*/  STL.64 [R1], R8 ;  /* 0x0000000801007387 */ /* 0x0025ee0000100a00 */
[----:B------:R-:W-:-:S07]  /*00e0*/  LEPC R20, `(.L_x_0) ;  /* 0x000000001014794e */ /* 0x000fce0000000000 */
[----:B--23--:R-:W-:Y:S05]  /*00f0*/  CALL.ABS.NOINC R2 ;  /* 0x0000000002007343 */ /* 0x00cfea0003c00000 */
.L_x_0:
[----:B------:R-:W-:Y:S05]  /*0100*/  EXIT ;  /* 0x000000000000794d */ /* 0x000fea0003800000 */
.L_x_1:
[----:B------:R-:W-:-:S00]  /*0110*/  BRA `(.L_x_1) ;  /* 0xfffffffc00fc7947 */ /* 0x000fc0000383ffff */
[----:B------:R-:W-:-:S00]  /*0120*/  NOP ;  /* 0x0000000000007918 */ /* 0x000fc00000000000 */
        /* <DEDUP_REMOVED lines=13> */
.L_x_2:


//--------------------- .nv.global.init           --------------------------
	.section	.nv.global.init,"aw",@progbits
.nv.global.init:
	.type		$str,@object
	.size		$str,(.L_0 - $str)
$str:
        /*0000*/ 	.byte	0x48, 0x65, 0x6c, 0x6c, 0x6f, 0x20, 0x77, 0x6f, 0x72, 0x6c, 0x64, 0x20, 0x66, 0x72, 0x6f, 0x6d
        /*0010*/ 	.byte	0x20, 0x47, 0x50, 0x55, 0x20, 0x25, 0x64, 0x20, 0x25, 0x64, 0x20, 0x0a, 0x00
.L_0:


//--------------------- .nv.shared.reserved.0     --------------------------
	.section	.nv.shared.reserved.0,"aw",@nobits
	.weak		__nv_reservedSMEM_offset_0_alias
	.size		__nv_reservedSMEM_offset_0_alias, 0, 64
	.other		__nv_reservedSMEM_offset_0_alias,@"STO_CUDA_RESERVED_SHARED STV_DEFAULT"
__nv_reservedSMEM_offset_0_alias:
	.zero		0
	.zero		64


//--------------------- .nv.constant0._Z8myKernelv --------------------------
	.section	.nv.constant0._Z8myKernelv,"a",@progbits
	.sectionflags	@""
	.align	4
.nv.constant0._Z8myKernelv:
	.zero		896


//--------------------- SYMBOLS --------------------------

	.type		.nv.reservedSmem.offset0,@object
	.size		.nv.reservedSmem.offset0,0x4
	.type		vprintf,@function
